	.headerflags	@"EF_CUDA_TEXMODE_UNIFIED EF_CUDA_64BIT_ADDRESS EF_CUDA_ACCELERATORS EF_CUDA_SM90 EF_CUDA_VIRTUAL_SM(EF_CUDA_SM90)"
	.elftype	@"ET_EXEC"


//--------------------- .nv.info                  --------------------------
	.section	.nv.info,"",@"SHT_CUDA_INFO"
	.align	4


	//----- nvinfo : EIATTR_REGCOUNT
	.align		4
        /*0000*/ 	.byte	0x04, 0x2f
        /*0002*/ 	.short	(.L_3 - .L_2)
	.align		4
.L_2:
        /*0004*/ 	.word	index@(triton_poi_fused__native_batch_norm_legit_no_training_relu_22)
        /*0008*/ 	.word	0x00000010


	//----- nvinfo : EIATTR_MIN_STACK_SIZE
	.align		4
.L_3:
        /*000c*/ 	.byte	0x04, 0x12
        /*000e*/ 	.short	(.L_5 - .L_4)
	.align		4
.L_4:
        /*0010*/ 	.word	index@(triton_poi_fused__native_batch_norm_legit_no_training_relu_22)
        /*0014*/ 	.word	0x00000000


	//----- nvinfo : EIATTR_FRAME_SIZE
	.align		4
.L_5:
        /*0018*/ 	.byte	0x04, 0x11
        /*001a*/ 	.short	(.L_7 - .L_6)
	.align		4
.L_6:
        /*001c*/ 	.word	index@(triton_poi_fused__native_batch_norm_legit_no_training_relu_22)
        /*0020*/ 	.word	0x00000000


	//----- nvinfo : EIATTR_MIN_STACK_SIZE
	.align		4
.L_7:
        /*0024*/ 	.byte	0x04, 0x12
        /*0026*/ 	.short	(.L_9 - .L_8)
	.align		4
.L_8:
        /*0028*/ 	.word	index@(triton_poi_fused__native_batch_norm_legit_no_training_relu_22)
        /*002c*/ 	.word	0x00000000
.L_9:


//--------------------- .nv.info.triton_poi_fused__native_batch_norm_legit_no_training_relu_22 --------------------------
	.section	.nv.info.triton_poi_fused__native_batch_norm_legit_no_training_relu_22,"",@"SHT_CUDA_INFO"
	.sectionflags	@""
	.align	4


	//----- nvinfo : EIATTR_CUDA_API_VERSION
	.align		4
        /*0000*/ 	.byte	0x04, 0x37
        /*0002*/ 	.short	(.L_11 - .L_10)
.L_10:
        /*0004*/ 	.word	0x0000007c


	//----- nvinfo : EIATTR_KPARAM_INFO
	.align		4
.L_11:
        /*0008*/ 	.byte	0x04, 0x17
        /*000a*/ 	.short	(.L_13 - .L_12)
.L_12:
        /*000c*/ 	.word	0x00000000
        /*0010*/ 	.short	0x0006
        /*0012*/ 	.short	0x0030
        /*0014*/ 	.byte	0x00, 0xf0, 0x11, 0x00


	//----- nvinfo : EIATTR_KPARAM_INFO
	.align		4
.L_13:
        /*0018*/ 	.byte	0x04, 0x17
        /*001a*/ 	.short	(.L_15 - .L_14)
.L_14:
        /*001c*/ 	.word	0x00000000
        /*0020*/ 	.short	0x0005
        /*0022*/ 	.short	0x0028
        /*0024*/ 	.byte	0x00, 0xf4, 0x21, 0x00


	//----- nvinfo : EIATTR_KPARAM_INFO
	.align		4
.L_15:
        /*0028*/ 	.byte	0x04, 0x17
        /*002a*/ 	.short	(.L_17 - .L_16)
.L_16:
        /*002c*/ 	.word	0x00000000
        /*0030*/ 	.short	0x0004
        /*0032*/ 	.short	0x0020
        /*0034*/ 	.byte	0x00, 0xf4, 0x21, 0x00


	//----- nvinfo : EIATTR_KPARAM_INFO
	.align		4
.L_17:
        /*0038*/ 	.byte	0x04, 0x17
        /*003a*/ 	.short	(.L_19 - .L_18)
.L_18:
        /*003c*/ 	.word	0x00000000
        /*0040*/ 	.short	0x0003
        /*0042*/ 	.short	0x0018
        /*0044*/ 	.byte	0x00, 0xf4, 0x21, 0x00


	//----- nvinfo : EIATTR_KPARAM_INFO
	.align		4
.L_19:
        /*0048*/ 	.byte	0x04, 0x17
        /*004a*/ 	.short	(.L_21 - .L_20)
.L_20:
        /*004c*/ 	.word	0x00000000
        /*0050*/ 	.short	0x0002
        /*0052*/ 	.short	0x0010
        /*0054*/ 	.byte	0x00, 0xf4, 0x21, 0x00


	//----- nvinfo : EIATTR_KPARAM_INFO
	.align		4
.L_21:
        /*0058*/ 	.byte	0x04, 0x17
        /*005a*/ 	.short	(.L_23 - .L_22)
.L_22:
        /*005c*/ 	.word	0x00000000
        /*0060*/ 	.short	0x0001
        /*0062*/ 	.short	0x0008
        /*0064*/ 	.byte	0x00, 0xf4, 0x21, 0x00


	//----- nvinfo : EIATTR_KPARAM_INFO
	.align		4
.L_23:
        /*0068*/ 	.byte	0x04, 0x17
        /*006a*/ 	.short	(.L_25 - .L_24)
.L_24:
        /*006c*/ 	.word	0x00000000
        /*0070*/ 	.short	0x0000
        /*0072*/ 	.short	0x0000
        /*0074*/ 	.byte	0x00, 0xf4, 0x21, 0x00


	//----- nvinfo : EIATTR_SPARSE_MMA_MASK
	.align		4
.L_25:
        /*0078*/ 	.byte	0x03, 0x50
        /*007a*/ 	.short	0x0000


	//----- nvinfo : EIATTR_MAXREG_COUNT
	.align		4
        /*007c*/ 	.byte	0x03, 0x1b
        /*007e*/ 	.short	0x00ff


	//----- nvinfo : EIATTR_EXIT_INSTR_OFFSETS
	.align		4
        /*0080*/ 	.byte	0x04, 0x1c
        /*0082*/ 	.short	(.L_27 - .L_26)


	//   ....[0]....
.L_26:
        /*0084*/ 	.word	0x00000300


	//----- nvinfo : EIATTR_REQNTID
	.align		4
.L_27:
        /*0088*/ 	.byte	0x04, 0x10
        /*008a*/ 	.short	(.L_29 - .L_28)
.L_28:
        /*008c*/ 	.word	0x00000080
        /*0090*/ 	.word	0x00000001
        /*0094*/ 	.word	0x00000001


	//----- nvinfo : EIATTR_CBANK_PARAM_SIZE
	.align		4
.L_29:
        /*0098*/ 	.byte	0x03, 0x19
        /*009a*/ 	.short	0x0034


	//----- nvinfo : EIATTR_PARAM_CBANK
	.align		4
        /*009c*/ 	.byte	0x04, 0x0a
        /*009e*/ 	.short	(.L_31 - .L_30)
	.align		4
.L_30:
        /*00a0*/ 	.word	index@(.nv.constant0.triton_poi_fused__native_batch_norm_legit_no_training_relu_22)
        /*00a4*/ 	.short	0x0210
        /*00a6*/ 	.short	0x0034


	//----- nvinfo : EIATTR_SW_WAR
	.align		4
.L_31:
        /*00a8*/ 	.byte	0x04, 0x36
        /*00aa*/ 	.short	(.L_33 - .L_32)
.L_32:
        /*00ac*/ 	.word	0x00000008
.L_33:


//--------------------- .nv.callgraph             --------------------------
	.section	.nv.callgraph,"",@"SHT_CUDA_CALLGRAPH"
	.align	4
	.sectionentsize	8
	.align		4
        /*0000*/ 	.word	0x00000000
	.align		4
        /*0004*/ 	.word	0xffffffff
	.align		4
        /*0008*/ 	.word	0x00000000
	.align		4
        /*000c*/ 	.word	0xfffffffe
	.align		4
        /*0010*/ 	.word	0x00000000
	.align		4
        /*0014*/ 	.word	0xfffffffd
	.align		4
        /*0018*/ 	.word	0x00000000
	.align		4
        /*001c*/ 	.word	0xfffffffc


//--------------------- .nv.constant4             --------------------------
	.section	.nv.constant4,"a",@progbits
	.align	8
	.align		8
.nv.constant4:
        /*0000*/ 	.dword	_$_str
	.align		8
        /*0008*/ 	.dword	_$_str_$_2


//--------------------- .text.triton_poi_fused__native_batch_norm_legit_no_training_relu_22 --------------------------
	.section	.text.triton_poi_fused__native_batch_norm_legit_no_training_relu_22,"ax",@progbits
	.align	128
        .global         triton_poi_fused__native_batch_norm_legit_no_training_relu_22
        .type           triton_poi_fused__native_batch_norm_legit_no_training_relu_22,@function
        .size           triton_poi_fused__native_batch_norm_legit_no_training_relu_22,(.L_x_1 - triton_poi_fused__native_batch_norm_legit_no_training_relu_22)
        .other          triton_poi_fused__native_batch_norm_legit_no_training_relu_22,@"STO_CUDA_ENTRY STV_DEFAULT"
triton_poi_fused__native_batch_norm_legit_no_training_relu_22:
.text.triton_poi_fused__native_batch_norm_legit_no_training_relu_22:
[----:B------:R-:W-:Y:S01]  /*0000*/  LDC R1, c[0x0][0x28] ;  /* 0x00000a00ff017b82 */ /* 0x000fe20000000800 */
[----:B------:R-:W1:Y:S07]  /*0010*/  S2R R0, SR_TID.X ;  /* 0x0000000000007919 */ /* 0x000e6e0000002100 */
[----:B------:R-:W2:Y:S01]  /*0020*/  LDC.64 R6, c[0x0][0x220] ;  /* 0x00008800ff067b82 */ /* 0x000ea20000000a00 */
[----:B------:R-:W-:Y:S01]  /*0030*/  ULDC.64 UR4, c[0x0][0x208] ;  /* 0x0000820000047ab9 */ /* 0x000fe20000000a00 */
[----:B------:R-:W3:Y:S06]  /*0040*/  S2R R3, SR_CTAID.X ;  /* 0x0000000000037919 */ /* 0x000eec0000002500 */
[----:B------:R-:W4:Y:S08]  /*0050*/  LDC.64 R4, c[0x0][0x218] ;  /* 0x00008600ff047b82 */ /* 0x000f300000000a00 */
[----:B------:R-:W5:Y:S08]  /*0060*/  LDC.64 R8, c[0x0][0x228] ;  /* 0x00008a00ff087b82 */ /* 0x000f700000000a00 */
[----:B------:R-:W4:Y:S01]  /*0070*/  LDC.64 R10, c[0x0][0x230] ;  /* 0x00008c00ff0a7b82 */ /* 0x000f220000000a00 */
[----:B-1----:R-:W-:-:S02]  /*0080*/  LOP3.LUT R0, R0, 0x7f, RZ, 0xc0, !PT ;  /* 0x0000007f00007812 */ /* 0x002fc400078ec0ff */
[----:B---3--:R-:W-:Y:S02]  /*0090*/  SHF.R.S32.HI R2, RZ, 0x18, R3 ;  /* 0x00000018ff027819 */ /* 0x008fe40000011403 */
[----:B------:R-:W-:Y:S02]  /*00a0*/  LEA R0, R3, R0, 0x7 ;  /* 0x0000000003007211 */ /* 0x000fe400078e38ff */
[----:B------:R-:W-:-:S04]  /*00b0*/  SGXT R3, R2, 0x1 ;  /* 0x000000010203781a */ /* 0x000fc80000000200 */
[----:B------:R-:W-:-:S04]  /*00c0*/  LEA.HI R3, R3, R0, RZ, 0x4 ;  /* 0x0000000003037211 */ /* 0x000fc800078f20ff */
[--C-:B------:R-:W-:Y:S02]  /*00d0*/  SHF.R.S32.HI R2, RZ, 0x4, R3.reuse ;  /* 0x00000004ff027819 */ /* 0x100fe40000011403 */
[----:B------:R-:W-:-:S04]  /*00e0*/  SHF.R.S32.HI R3, RZ, 0x1f, R3 ;  /* 0x0000001fff037819 */ /* 0x000fc80000011403 */
[----:B------:R-:W-:-:S04]  /*00f0*/  LEA.HI R3, R3, R2, RZ, 0x7 ;  /* 0x0000000203037211 */ /* 0x000fc800078f38ff */
[----:B------:R-:W-:-:S04]  /*0100*/  LOP3.LUT R3, R3, 0xffffff80, RZ, 0xc0, !PT ;  /* 0xffffff8003037812 */ /* 0x000fc800078ec0ff */
[----:B------:R-:W-:Y:S02]  /*0110*/  IADD3 R13, R2, -R3, RZ ;  /* 0x80000003020d7210 */ /* 0x000fe40007ffe0ff */
[----:B------:R-:W1:Y:S03]  /*0120*/  LDC.64 R2, c[0x0][0x210] ;  /* 0x00008400ff027b82 */ /* 0x000e660000000a00 */
[----:B--2---:R-:W-:-:S06]  /*0130*/  IMAD.WIDE R6, R13, 0x4, R6 ;  /* 0x000000040d067825 */ /* 0x004fcc00078e0206 */
[----:B------:R-:W2:Y:S01]  /*0140*/  LDG.E.EL R6, desc[UR4][R6.64] ;  /* 0x0000000406067981 */ /* 0x000ea2000c2e1900 */
[----:B----4-:R-:W-:-:S04]  /*0150*/  IMAD.WIDE R4, R13, 0x4, R4 ;  /* 0x000000040d047825 */ /* 0x010fc800078e0204 */
[C---:B-----5:R-:W-:Y:S02]  /*0160*/  IMAD.WIDE R8, R13.reuse, 0x4, R8 ;  /* 0x000000040d087825 */ /* 0x060fe400078e0208 */
[----:B------:R3:W4:Y:S02]  /*0170*/  LDG.E.EL R5, desc[UR4][R4.64] ;  /* 0x0000000404057981 */ /* 0x000724000c2e1900 */
[----:B0-----:R-:W-:Y:S02]  /*0180*/  IMAD.WIDE R10, R13, 0x4, R10 ;  /* 0x000000040d0a7825 */ /* 0x001fe400078e020a */
[----:B------:R-:W5:Y:S02]  /*0190*/  LDG.E.EL R8, desc[UR4][R8.64] ;  /* 0x0000000408087981 */ /* 0x000f64000c2e1900 */
[C---:B-1----:R-:W-:Y:S02]  /*01a0*/  IMAD.WIDE R2, R0.reuse, 0x4, R2 ;  /* 0x0000000400027825 */ /* 0x042fe400078e0202 */
[----:B------:R-:W5:Y:S04]  /*01b0*/  LDG.E.EL R11, desc[UR4][R10.64] ;  /* 0x000000040a0b7981 */ /* 0x000f68000c2e1900 */
[----:B------:R0:W4:Y:S01]  /*01c0*/  LDG.E R12, desc[UR4][R2.64] ;  /* 0x00000004020c7981 */ /* 0x000122000c1e1900 */
[----:B---3--:R-:W-:Y:S01]  /*01d0*/  HFMA2.MMA R4, -RZ, RZ, 1.625, 0 ;  /* 0x3e800000ff047435 */ /* 0x008fe200000001ff */
[----:B0-----:R-:W0:Y:S02]  /*01e0*/  LDC.64 R2, c[0x0][0x238] ;  /* 0x00008e00ff027b82 */ /* 0x001e240000000a00 */
[----:B0-----:R-:W-:-:S04]  /*01f0*/  IMAD.WIDE R2, R0, 0x4, R2 ;  /* 0x0000000400027825 */ /* 0x001fc800078e0202 */
[----:B--2---:R-:W-:-:S04]  /*0200*/  FADD R6, R6, 9.9999997473787516356e-06 ;  /* 0x3727c5ac06067421 */ /* 0x004fc80000000000 */
[----:B------:R-:W0:Y:S02]  /*0210*/  MUFU.SQRT R7, R6 ;  /* 0x0000000600077308 */ /* 0x000e240000002000 */
[C---:B0-----:R-:W-:Y:S02]  /*0220*/  FSETP.GT.AND P0, PT, R7.reuse, 8.50705917302346158658e+37, PT ;  /* 0x7e8000000700780b */ /* 0x041fe40003f04000 */
[----:B------:R-:W-:-:S11]  /*0230*/  FSETP.GEU.AND P1, PT, R7, 1.175494350822287508e-38, PT ;  /* 0x008000000700780b */ /* 0x000fd60003f2e000 */
[----:B------:R-:W-:-:S04]  /*0240*/  @P0 FMUL R7, R7, 0.25 ;  /* 0x3e80000007070820 */ /* 0x000fc80000400000 */
[----:B------:R-:W-:-:S06]  /*0250*/  @!P1 FMUL R7, R7, 16777216 ;  /* 0x4b80000007079820 */ /* 0x000fcc0000400000 */
[----:B------:R-:W0:Y:S01]  /*0260*/  MUFU.RCP R7, R7 ;  /* 0x0000000700077308 */ /* 0x000e220000001000 */
[----:B------:R-:W-:Y:S01]  /*0270*/  FSEL R4, R4, 1, P0 ;  /* 0x3f80000004047808 */ /* 0x000fe20000000000 */
[----:B----4-:R-:W-:-:S04]  /*0280*/  FADD R5, R12, -R5 ;  /* 0x800000050c057221 */ /* 0x010fc80000000000 */
[----:B------:R-:W-:-:S04]  /*0290*/  @!P1 FMUL R4, R4, 16777216 ;  /* 0x4b80000004049820 */ /* 0x000fc80000400000 */
[----:B0-----:R-:W-:-:S04]  /*02a0*/  FMUL R4, R7, R4 ;  /* 0x0000000407047220 */ /* 0x001fc80000400000 */
[----:B------:R-:W-:-:S04]  /*02b0*/  FMUL R4, R5, R4 ;  /* 0x0000000405047220 */ /* 0x000fc80000400000 */
[----:B-----5:R-:W-:-:S05]  /*02c0*/  FFMA R4, R8, R4, R11 ;  /* 0x0000000408047223 */ /* 0x020fca000000000b */
[----:B------:R-:W-:-:S04]  /*02d0*/  FSETP.GEU.AND P0, PT, R4, RZ, PT ;  /* 0x000000ff0400720b */ /* 0x000fc80003f0e000 */
[----:B------:R-:W-:-:S05]  /*02e0*/  FSEL R5, R4, RZ, P0 ;  /* 0x000000ff04057208 */ /* 0x000fca0000000000 */
[----:B------:R-:W-:Y:S01]  /*02f0*/  STG.E desc[UR4][R2.64], R5 ;  /* 0x0000000502007986 */ /* 0x000fe2000c101904 */
[----:B------:R-:W-:Y:S05]  /*0300*/  EXIT ;  /* 0x000000000000794d */ /* 0x000fea0003800000 */
.L_x_0:
[----:B------:R-:W-:-:S00]  /*0310*/  BRA `(.L_x_0) ;  /* 0xfffffffc00fc7947 */ /* 0x000fc0000383ffff */
[----:B------:R-:W-:-:S00]  /*0320*/  NOP ;  /* 0x0000000000007918 */ /* 0x000fc00000000000 */
        /* <DEDUP_REMOVED lines=13> */
.L_x_1:


//--------------------- .nv.global.init           --------------------------
	.section	.nv.global.init,"aw",@progbits
.nv.global.init:
	.type		_$_str,@object
	.size		_$_str,(_$_str_$_2 - _$_str)
_$_str:
        /*0000*/ 	.byte	0x5f, 0x5f, 0x43, 0x55, 0x44, 0x41, 0x5f, 0x46, 0x54, 0x5a, 0x00
	.type		_$_str_$_2,@object
	.size		_$_str_$_2,(.L_1 - _$_str_$_2)
_$_str_$_2:
        /*000b*/ 	.byte	0x5f, 0x5f, 0x43, 0x55, 0x44, 0x41, 0x5f, 0x50, 0x52, 0x45, 0x43, 0x5f, 0x53, 0x51, 0x52, 0x54
        /*001b*/ 	.byte	0x00
.L_1:


//--------------------- .nv.constant0.triton_poi_fused__native_batch_norm_legit_no_training_relu_22 --------------------------
	.section	.nv.constant0.triton_poi_fused__native_batch_norm_legit_no_training_relu_22,"a",@progbits
	.sectionflags	@""
	.align	4
.nv.constant0.triton_poi_fused__native_batch_norm_legit_no_training_relu_22:
	.zero		580
